//
// Generated by NVIDIA NVVM Compiler
//
// Compiler Build ID: CL-36424714
// Cuda compilation tools, release 13.0, V13.0.88
// Based on NVVM 20.0.0
//

.version 9.0
.target sm_100
.address_size 64

	// .globl	_Z10innerLoopsiiPl

.visible .entry _Z10innerLoopsiiPl(
	.param .u32 _Z10innerLoopsiiPl_param_0,
	.param .u32 _Z10innerLoopsiiPl_param_1,
	.param .u64 .ptr .align 1 _Z10innerLoopsiiPl_param_2
)
{
	.reg .pred 	%p<2>;
	.reg .b32 	%r<9>;
	.reg .b64 	%rd<13>;

	ld.param.u32 	%r1, [_Z10innerLoopsiiPl_param_0];
	ld.param.u32 	%r2, [_Z10innerLoopsiiPl_param_1];
	ld.param.u64 	%rd3, [_Z10innerLoopsiiPl_param_2];
	cvta.to.global.u64 	%rd4, %rd3;
	mov.u32 	%r3, %ctaid.x;
	mov.u32 	%r4, %ctaid.y;
	bar.sync 	0;
	mul.lo.s32 	%r5, %r1, %r3;
	add.s32 	%r6, %r5, %r2;
	mul.wide.s32 	%rd5, %r6, 8;
	add.s64 	%rd6, %rd4, %rd5;
	ld.global.u64 	%rd7, [%rd6];
	mad.lo.s32 	%r7, %r2, %r1, %r4;
	mul.wide.s32 	%rd8, %r7, 8;
	add.s64 	%rd9, %rd4, %rd8;
	ld.global.u64 	%rd10, [%rd9];
	add.s64 	%rd1, %rd10, %rd7;
	add.s32 	%r8, %r5, %r4;
	mul.wide.s32 	%rd11, %r8, 8;
	add.s64 	%rd2, %rd4, %rd11;
	ld.global.u64 	%rd12, [%rd2];
	setp.ge.s64 	%p1, %rd1, %rd12;
	@%p1 bra 	$L__BB0_2;
	st.global.u64 	[%rd2], %rd1;
$L__BB0_2:
	ret;

}
	// .globl	_Z6setMaxPli
.visible .entry _Z6setMaxPli(
	.param .u64 .ptr .align 1 _Z6setMaxPli_param_0,
	.param .u32 _Z6setMaxPli_param_1
)
{
	.reg .pred 	%p<2>;
	.reg .b32 	%r<5>;
	.reg .b64 	%rd<6>;

	ld.param.u64 	%rd1, [_Z6setMaxPli_param_0];
	ld.param.u32 	%r1, [_Z6setMaxPli_param_1];
	mov.u32 	%r2, %tid.x;
	mov.u32 	%r3, %tid.y;
	mad.lo.s32 	%r4, %r1, %r2, %r3;
	setp.eq.s32 	%p1, %r2, %r3;
	selp.b64 	%rd2, 0, 2147483647, %p1;
	cvta.to.global.u64 	%rd3, %rd1;
	mul.wide.s32 	%rd4, %r4, 8;
	add.s64 	%rd5, %rd3, %rd4;
	st.global.u64 	[%rd5], %rd2;
	ret;

}


// ===== COMPILED SASS (sm_100) =====

	.target	sm_100

	.elftype	@"ET_EXEC"


//--------------------- .note.nv.tkinfo           --------------------------
	.section	.note.nv.tkinfo,"",@"SHT_NOTE"
	.sectionflags	@"SHF_NOTE_NV_TKINFO"
	.tkinfo
        /*0018*/ 	.word	0x00000002
        /*0030*/ 	.string	""
        /*0030*/ 	.string	"ptxas"
        /*0030*/ 	.string	"Cuda compilation tools, release 13.0, V13.0.88"
        /*0030*/ 	.string	"Build cuda_13.0.r13.0/compiler.36424714_0"
        /*0030*/ 	.string	"-arch sm_100 -m 64 "



//--------------------- .note.nv.cuinfo           --------------------------
	.section	.note.nv.cuinfo,"",@"SHT_NOTE"
	.sectionflags	@"SHF_NOTE_NV_CUINFO"
        /*0018*/ 	.short	0x0002
        /*001a*/ 	.short	0x0064
        /*001c*/ 	.short	0x0082
	.zero		2


//--------------------- .nv.info                  --------------------------
	.section	.nv.info,"",@"SHT_CUDA_INFO"
	.align	4


	//----- nvinfo : EIATTR_REGCOUNT
	.align		4
        /*0000*/ 	.byte	0x04, 0x2f
        /*0002*/ 	.short	(.L_1 - .L_0)
	.align		4
.L_0:
        /*0004*/ 	.word	index@(_Z10innerLoopsiiPl)
        /*0008*/ 	.word	0x0000000e


	//----- nvinfo : EIATTR_FRAME_SIZE
	.align		4
.L_1:
        /*000c*/ 	.byte	0x04, 0x11
        /*000e*/ 	.short	(.L_3 - .L_2)
	.align		4
.L_2:
        /*0010*/ 	.word	index@(_Z10innerLoopsiiPl)
        /*0014*/ 	.word	0x00000000


	//----- nvinfo : EIATTR_REGCOUNT
	.align		4
.L_3:
        /*0018*/ 	.byte	0x04, 0x2f
        /*001a*/ 	.short	(.L_5 - .L_4)
	.align		4
.L_4:
        /*001c*/ 	.word	index@(_Z6setMaxPli)
        /*0020*/ 	.word	0x00000008


	//----- nvinfo : EIATTR_FRAME_SIZE
	.align		4
.L_5:
        /*0024*/ 	.byte	0x04, 0x11
        /*0026*/ 	.short	(.L_7 - .L_6)
	.align		4
.L_6:
        /*0028*/ 	.word	index@(_Z6setMaxPli)
        /*002c*/ 	.word	0x00000000


	//----- nvinfo : EIATTR_MIN_STACK_SIZE
	.align		4
.L_7:
        /*0030*/ 	.byte	0x04, 0x12
        /*0032*/ 	.short	(.L_9 - .L_8)
	.align		4
.L_8:
        /*0034*/ 	.word	index@(_Z6setMaxPli)
        /*0038*/ 	.word	0x00000000


	//----- nvinfo : EIATTR_MIN_STACK_SIZE
	.align		4
.L_9:
        /*003c*/ 	.byte	0x04, 0x12
        /*003e*/ 	.short	(.L_11 - .L_10)
	.align		4
.L_10:
        /*0040*/ 	.word	index@(_Z10innerLoopsiiPl)
        /*0044*/ 	.word	0x00000000
.L_11:


//--------------------- .nv.compat                --------------------------
	.section	.nv.compat,"",@"SHT_CUDA_COMPAT_INFO"
	.align	4
        /*0000*/ 	.byte	0x02, 0x09, 0x00, 0x00, 0x02, 0x02, 0x01, 0x00, 0x02, 0x05, 0x05, 0x00, 0x03, 0x07, 0x01, 0x01
        /*0010*/ 	.byte	0x02, 0x03, 0x00, 0x00, 0x02, 0x06, 0x01, 0x00, 0x04, 0x0b, 0x08, 0x00, 0x09, 0x00, 0x00, 0x00
        /*0020*/ 	.byte	0x00, 0x00, 0x00, 0x00


//--------------------- .nv.info._Z6setMaxPli     --------------------------
	.section	.nv.info._Z6setMaxPli,"",@"SHT_CUDA_INFO"
	.sectionflags	@""
	.align	4


	//----- nvinfo : EIATTR_CUDA_API_VERSION
	.align		4
        /*0000*/ 	.byte	0x04, 0x37
        /*0002*/ 	.short	(.L_13 - .L_12)
.L_12:
        /*0004*/ 	.word	0x00000082


	//----- nvinfo : EIATTR_KPARAM_INFO
	.align		4
.L_13:
        /*0008*/ 	.byte	0x04, 0x17
        /*000a*/ 	.short	(.L_15 - .L_14)
.L_14:
        /*000c*/ 	.word	0x00000000
        /*0010*/ 	.short	0x0001
        /*0012*/ 	.short	0x0008
        /*0014*/ 	.byte	0x00, 0xf0, 0x11, 0x00


	//----- nvinfo : EIATTR_KPARAM_INFO
	.align		4
.L_15:
        /*0018*/ 	.byte	0x04, 0x17
        /*001a*/ 	.short	(.L_17 - .L_16)
.L_16:
        /*001c*/ 	.word	0x00000000
        /*0020*/ 	.short	0x0000
        /*0022*/ 	.short	0x0000
        /*0024*/ 	.byte	0x00, 0xf5, 0x21, 0x00


	//----- nvinfo : EIATTR_SPARSE_MMA_MASK
	.align		4
.L_17:
        /*0028*/ 	.byte	0x03, 0x50
        /*002a*/ 	.short	0x0000


	//----- nvinfo : EIATTR_MAXREG_COUNT
	.align		4
        /*002c*/ 	.byte	0x03, 0x1b
        /*002e*/ 	.short	0x00ff


	//----- nvinfo : EIATTR_MERCURY_ISA_VERSION
	.align		4
        /*0030*/ 	.byte	0x03, 0x5f
        /*0032*/ 	.short	0x0101


	//----- nvinfo : EIATTR_VRC_CTA_INIT_COUNT
	.align		4
        /*0034*/ 	.byte	0x02, 0x4a
	.zero		1
	.zero		1


	//----- nvinfo : EIATTR_EXIT_INSTR_OFFSETS
	.align		4
        /*0038*/ 	.byte	0x04, 0x1c
        /*003a*/ 	.short	(.L_19 - .L_18)


	//   ....[0]....
.L_18:
        /*003c*/ 	.word	0x000000c0


	//----- nvinfo : EIATTR_CBANK_PARAM_SIZE
	.align		4
.L_19:
        /*0040*/ 	.byte	0x03, 0x19
        /*0042*/ 	.short	0x000c


	//----- nvinfo : EIATTR_PARAM_CBANK
	.align		4
        /*0044*/ 	.byte	0x04, 0x0a
        /*0046*/ 	.short	(.L_21 - .L_20)
	.align		4
.L_20:
        /*0048*/ 	.word	index@(.nv.constant0._Z6setMaxPli)
        /*004c*/ 	.short	0x0380
        /*004e*/ 	.short	0x000c


	//----- nvinfo : EIATTR_SW_WAR
	.align		4
.L_21:
        /*0050*/ 	.byte	0x04, 0x36
        /*0052*/ 	.short	(.L_23 - .L_22)
.L_22:
        /*0054*/ 	.word	0x00000008
.L_23:


//--------------------- .nv.info._Z10innerLoopsiiPl --------------------------
	.section	.nv.info._Z10innerLoopsiiPl,"",@"SHT_CUDA_INFO"
	.sectionflags	@""
	.align	4


	//----- nvinfo : EIATTR_CUDA_API_VERSION
	.align		4
        /*0000*/ 	.byte	0x04, 0x37
        /*0002*/ 	.short	(.L_25 - .L_24)
.L_24:
        /*0004*/ 	.word	0x00000082


	//----- nvinfo : EIATTR_KPARAM_INFO
	.align		4
.L_25:
        /*0008*/ 	.byte	0x04, 0x17
        /*000a*/ 	.short	(.L_27 - .L_26)
.L_26:
        /*000c*/ 	.word	0x00000000
        /*0010*/ 	.short	0x0002
        /*0012*/ 	.short	0x0008
        /*0014*/ 	.byte	0x00, 0xf5, 0x21, 0x00


	//----- nvinfo : EIATTR_KPARAM_INFO
	.align		4
.L_27:
        /*0018*/ 	.byte	0x04, 0x17
        /*001a*/ 	.short	(.L_29 - .L_28)
.L_28:
        /*001c*/ 	.word	0x00000000
        /*0020*/ 	.short	0x0001
        /*0022*/ 	.short	0x0004
        /*0024*/ 	.byte	0x00, 0xf0, 0x11, 0x00


	//----- nvinfo : EIATTR_KPARAM_INFO
	.align		4
.L_29:
        /*0028*/ 	.byte	0x04, 0x17
        /*002a*/ 	.short	(.L_31 - .L_30)
.L_30:
        /*002c*/ 	.word	0x00000000
        /*0030*/ 	.short	0x0000
        /*0032*/ 	.short	0x0000
        /*0034*/ 	.byte	0x00, 0xf0, 0x11, 0x00


	//----- nvinfo : EIATTR_SPARSE_MMA_MASK
	.align		4
.L_31:
        /*0038*/ 	.byte	0x03, 0x50
        /*003a*/ 	.short	0x0000


	//----- nvinfo : EIATTR_MAXREG_COUNT
	.align		4
        /*003c*/ 	.byte	0x03, 0x1b
        /*003e*/ 	.short	0x00ff


	//----- nvinfo : EIATTR_NUM_BARRIERS
	.align		4
        /*0040*/ 	.byte	0x02, 0x4c
        /*0042*/ 	.byte	0x01
	.zero		1


	//----- nvinfo : EIATTR_MERCURY_ISA_VERSION
	.align		4
        /*0044*/ 	.byte	0x03, 0x5f
        /*0046*/ 	.short	0x0101


	//----- nvinfo : EIATTR_VRC_CTA_INIT_COUNT
	.align		4
        /*0048*/ 	.byte	0x02, 0x4a
	.zero		1
	.zero		1


	//----- nvinfo : EIATTR_EXIT_INSTR_OFFSETS
	.align		4
        /*004c*/ 	.byte	0x04, 0x1c
        /*004e*/ 	.short	(.L_33 - .L_32)


	//   ....[0]....
.L_32:
        /*0050*/ 	.word	0x00000140


	//   ....[1]....
        /*0054*/ 	.word	0x00000160


	//----- nvinfo : EIATTR_CBANK_PARAM_SIZE
	.align		4
.L_33:
        /*0058*/ 	.byte	0x03, 0x19
        /*005a*/ 	.short	0x0010


	//----- nvinfo : EIATTR_PARAM_CBANK
	.align		4
        /*005c*/ 	.byte	0x04, 0x0a
        /*005e*/ 	.short	(.L_35 - .L_34)
	.align		4
.L_34:
        /*0060*/ 	.word	index@(.nv.constant0._Z10innerLoopsiiPl)
        /*0064*/ 	.short	0x0380
        /*0066*/ 	.short	0x0010


	//----- nvinfo : EIATTR_SW_WAR
	.align		4
.L_35:
        /*0068*/ 	.byte	0x04, 0x36
        /*006a*/ 	.short	(.L_37 - .L_36)
.L_36:
        /*006c*/ 	.word	0x00000008
.L_37:


//--------------------- .nv.callgraph             --------------------------
	.section	.nv.callgraph,"",@"SHT_CUDA_CALLGRAPH"
	.align	4
	.sectionentsize	8
	.align		4
        /*0000*/ 	.word	0x00000000
	.align		4
        /*0004*/ 	.word	0xffffffff
	.align		4
        /*0008*/ 	.word	0x00000000
	.align		4
        /*000c*/ 	.word	0xfffffffe
	.align		4
        /*0010*/ 	.word	0x00000000
	.align		4
        /*0014*/ 	.word	0xfffffffd
	.align		4
        /*0018*/ 	.word	0x00000000
	.align		4
        /*001c*/ 	.word	0xfffffffc


//--------------------- .text._Z6setMaxPli        --------------------------
	.section	.text._Z6setMaxPli,"ax",@progbits
	.align	128
        .global         _Z6setMaxPli
        .type           _Z6setMaxPli,@function
        .size           _Z6setMaxPli,(.L_x_2 - _Z6setMaxPli)
        .other          _Z6setMaxPli,@"STO_CUDA_ENTRY STV_DEFAULT"
_Z6setMaxPli:
.text._Z6setMaxPli:
[----:B------:R-:W-:Y:S01]  /*0000*/  LDC R1, c[0x0][0x37c] ;  /* 0x0000df00ff017b82 */ /* 0x000fe20000000800 */
[----:B------:R-:W0:Y:S07]  /*0010*/  S2R R5, SR_TID.X ;  /* 0x0000000000057919 */ /* 0x000e2e0000002100 */
[----:B------:R-:W1:Y:S01]  /*0020*/  LDC.64 R2, c[0x0][0x380] ;  /* 0x0000e000ff027b82 */ /* 0x000e620000000a00 */
[----:B------:R-:W2:Y:S01]  /*0030*/  LDCU UR6, c[0x0][0x388] ;  /* 0x00007100ff0677ac */ /* 0x000ea20008000800 */
[----:B------:R-:W0:Y:S01]  /*0040*/  S2R R0, SR_TID.Y ;  /* 0x0000000000007919 */ /* 0x000e220000002200 */
[----:B------:R-:W3:Y:S01]  /*0050*/  LDCU.64 UR4, c[0x0][0x358] ;  /* 0x00006b00ff0477ac */ /* 0x000ee20008000a00 */
[C---:B0-----:R-:W-:Y:S01]  /*0060*/  ISETP.NE.AND P0, PT, R5.reuse, R0, PT ;  /* 0x000000000500720c */ /* 0x041fe20003f05270 */
[----:B--2---:R-:W-:-:S03]  /*0070*/  IMAD R5, R5, UR6, R0 ;  /* 0x0000000605057c24 */ /* 0x004fc6000f8e0200 */
[----:B------:R-:W-:Y:S01]  /*0080*/  SEL R4, RZ, 0x7fffffff, !P0 ;  /* 0x7fffffffff047807 */ /* 0x000fe20004000000 */
[----:B-1----:R-:W-:-:S04]  /*0090*/  IMAD.WIDE R2, R5, 0x8, R2 ;  /* 0x0000000805027825 */ /* 0x002fc800078e0202 */
[----:B------:R-:W-:-:S05]  /*00a0*/  HFMA2 R5, -RZ, RZ, 0, 0 ;  /* 0x00000000ff057431 */ /* 0x000fca00000001ff */
[----:B---3--:R-:W-:Y:S01]  /*00b0*/  STG.E.64 desc[UR4][R2.64], R4 ;  /* 0x0000000402007986 */ /* 0x008fe2000c101b04 */
[----:B------:R-:W-:Y:S05]  /*00c0*/  EXIT ;  /* 0x000000000000794d */ /* 0x000fea0003800000 */
.L_x_0:
[----:B------:R-:W-:-:S00]  /*00d0*/  BRA `(.L_x_0) ;  /* 0xfffffffc00fc7947 */ /* 0x000fc0000383ffff */
[----:B------:R-:W-:-:S00]  /*00e0*/  NOP ;  /* 0x0000000000007918 */ /* 0x000fc00000000000 */
        /* <DEDUP_REMOVED lines=9> */
.L_x_2:


//--------------------- .text._Z10innerLoopsiiPl  --------------------------
	.section	.text._Z10innerLoopsiiPl,"ax",@progbits
	.align	128
        .global         _Z10innerLoopsiiPl
        .type           _Z10innerLoopsiiPl,@function
        .size           _Z10innerLoopsiiPl,(.L_x_3 - _Z10innerLoopsiiPl)
        .other          _Z10innerLoopsiiPl,@"STO_CUDA_ENTRY STV_DEFAULT"
_Z10innerLoopsiiPl:
.text._Z10innerLoopsiiPl:
[----:B------:R-:W-:Y:S01]  /*0000*/  LDC R1, c[0x0][0x37c] ;  /* 0x0000df00ff017b82 */ /* 0x000fe20000000800 */
[----:B------:R-:W0:Y:S07]  /*0010*/  S2R R9, SR_CTAID.Y ;  /* 0x0000000000097919 */ /* 0x000e2e0000002600 */
[----:B------:R-:W1:Y:S01]  /*0020*/  S2UR UR6, SR_CTAID.X ;  /* 0x00000000000679c3 */ /* 0x000e620000002500 */
[----:B------:R-:W2:Y:S07]  /*0030*/  LDCU.64 UR4, c[0x0][0x358] ;  /* 0x00006b00ff0477ac */ /* 0x000eae0008000a00 */
[----:B------:R-:W-:Y:S08]  /*0040*/  BAR.SYNC.DEFER_BLOCKING 0x0 ;  /* 0x0000000000007b1d */ /* 0x000ff00000010000 */
[----:B------:R-:W1:Y:S08]  /*0050*/  LDC.64 R4, c[0x0][0x380] ;  /* 0x0000e000ff047b82 */ /* 0x000e700000000a00 */
[----:B------:R-:W3:Y:S01]  /*0060*/  LDC.64 R6, c[0x0][0x388] ;  /* 0x0000e200ff067b82 */ /* 0x000ee20000000a00 */
[----:B-1----:R-:W-:-:S02]  /*0070*/  IMAD R3, R4, UR6, R5 ;  /* 0x0000000604037c24 */ /* 0x002fc4000f8e0205 */
[C-C-:B0-----:R-:W-:Y:S02]  /*0080*/  IMAD R5, R4.reuse, R5, R9.reuse ;  /* 0x0000000504057224 */ /* 0x141fe400078e0209 */
[----:B------:R-:W-:Y:S02]  /*0090*/  IMAD R9, R4, UR6, R9 ;  /* 0x0000000604097c24 */ /* 0x000fe4000f8e0209 */
[----:B---3--:R-:W-:-:S04]  /*00a0*/  IMAD.WIDE R2, R3, 0x8, R6 ;  /* 0x0000000803027825 */ /* 0x008fc800078e0206 */
[--C-:B------:R-:W-:Y:S02]  /*00b0*/  IMAD.WIDE R4, R5, 0x8, R6.reuse ;  /* 0x0000000805047825 */ /* 0x100fe400078e0206 */
[----:B--2---:R-:W2:Y:S02]  /*00c0*/  LDG.E.64 R2, desc[UR4][R2.64] ;  /* 0x0000000402027981 */ /* 0x004ea4000c1e1b00 */
[----:B------:R-:W-:Y:S02]  /*00d0*/  IMAD.WIDE R6, R9, 0x8, R6 ;  /* 0x0000000809067825 */ /* 0x000fe400078e0206 */
[----:B------:R-:W2:Y:S04]  /*00e0*/  LDG.E.64 R4, desc[UR4][R4.64] ;  /* 0x0000000404047981 */ /* 0x000ea8000c1e1b00 */
[----:B------:R-:W3:Y:S01]  /*00f0*/  LDG.E.64 R8, desc[UR4][R6.64] ;  /* 0x0000000406087981 */ /* 0x000ee2000c1e1b00 */
[----:B--2---:R-:W-:-:S04]  /*0100*/  IADD3 R10, P0, PT, R2, R4, RZ ;  /* 0x00000004020a7210 */ /* 0x004fc80007f1e0ff */
[----:B------:R-:W-:Y:S02]  /*0110*/  IADD3.X R11, PT, PT, R3, R5, RZ, P0, !PT ;  /* 0x00000005030b7210 */ /* 0x000fe400007fe4ff */
[----:B---3--:R-:W-:-:S04]  /*0120*/  ISETP.GE.U32.AND P0, PT, R10, R8, PT ;  /* 0x000000080a00720c */ /* 0x008fc80003f06070 */
[----:B------:R-:W-:-:S13]  /*0130*/  ISETP.GE.AND.EX P0, PT, R11, R9, PT, P0 ;  /* 0x000000090b00720c */ /* 0x000fda0003f06300 */
[----:B------:R-:W-:Y:S05]  /*0140*/  @P0 EXIT ;  /* 0x000000000000094d */ /* 0x000fea0003800000 */
[----:B------:R-:W-:Y:S01]  /*0150*/  STG.E.64 desc[UR4][R6.64], R10 ;  /* 0x0000000a06007986 */ /* 0x000fe2000c101b04 */
[----:B------:R-:W-:Y:S05]  /*0160*/  EXIT ;  /* 0x000000000000794d */ /* 0x000fea0003800000 */
.L_x_1:
        /* <DEDUP_REMOVED lines=9> */
.L_x_3:


//--------------------- .nv.shared.reserved.0     --------------------------
	.section	.nv.shared.reserved.0,"aw",@nobits
	.weak		__nv_reservedSMEM_offset_0_alias
	.size		__nv_reservedSMEM_offset_0_alias, 0, 64
	.other		__nv_reservedSMEM_offset_0_alias,@"STO_CUDA_RESERVED_SHARED STV_DEFAULT"
__nv_reservedSMEM_offset_0_alias:
	.zero		0
	.zero		64


//--------------------- .nv.constant0._Z6setMaxPli --------------------------
	.section	.nv.constant0._Z6setMaxPli,"a",@progbits
	.sectionflags	@""
	.align	4
.nv.constant0._Z6setMaxPli:
	.zero		908


//--------------------- .nv.constant0._Z10innerLoopsiiPl --------------------------
	.section	.nv.constant0._Z10innerLoopsiiPl,"a",@progbits
	.sectionflags	@""
	.align	4
.nv.constant0._Z10innerLoopsiiPl:
	.zero		912


//--------------------- SYMBOLS --------------------------

	.type		.nv.reservedSmem.offset0,@object
	.size		.nv.reservedSmem.offset0,0x4
